//
// Generated by NVIDIA NVVM Compiler
//
// Compiler Build ID: CL-36424714
// Cuda compilation tools, release 13.0, V13.0.88
// Based on NVVM 20.0.0
//

.version 9.0
.target sm_100
.address_size 64

	// .globl	_Z14GPU_eragiketakPfS_S_S_iii

.visible .entry _Z14GPU_eragiketakPfS_S_S_iii(
	.param .u64 .ptr .align 1 _Z14GPU_eragiketakPfS_S_S_iii_param_0,
	.param .u64 .ptr .align 1 _Z14GPU_eragiketakPfS_S_S_iii_param_1,
	.param .u64 .ptr .align 1 _Z14GPU_eragiketakPfS_S_S_iii_param_2,
	.param .u64 .ptr .align 1 _Z14GPU_eragiketakPfS_S_S_iii_param_3,
	.param .u32 _Z14GPU_eragiketakPfS_S_S_iii_param_4,
	.param .u32 _Z14GPU_eragiketakPfS_S_S_iii_param_5,
	.param .u32 _Z14GPU_eragiketakPfS_S_S_iii_param_6
)
{
	.reg .pred 	%p<11>;
	.reg .b32 	%r<44>;
	.reg .b32 	%f<70>;
	.reg .b64 	%rd<43>;

	ld.param.u64 	%rd6, [_Z14GPU_eragiketakPfS_S_S_iii_param_0];
	ld.param.u64 	%rd7, [_Z14GPU_eragiketakPfS_S_S_iii_param_1];
	ld.param.u64 	%rd4, [_Z14GPU_eragiketakPfS_S_S_iii_param_2];
	ld.param.u64 	%rd5, [_Z14GPU_eragiketakPfS_S_S_iii_param_3];
	ld.param.u32 	%r23, [_Z14GPU_eragiketakPfS_S_S_iii_param_4];
	ld.param.u32 	%r21, [_Z14GPU_eragiketakPfS_S_S_iii_param_5];
	ld.param.u32 	%r22, [_Z14GPU_eragiketakPfS_S_S_iii_param_6];
	cvta.to.global.u64 	%rd1, %rd7;
	cvta.to.global.u64 	%rd2, %rd6;
	mov.u32 	%r24, %ctaid.x;
	mov.u32 	%r25, %ntid.x;
	mov.u32 	%r26, %tid.x;
	mad.lo.s32 	%r1, %r24, %r25, %r26;
	mul.lo.s32 	%r27, %r22, %r23;
	setp.ge.s32 	%p1, %r1, %r27;
	@%p1 bra 	$L__BB0_14;
	div.s32 	%r2, %r1, %r22;
	mul.lo.s32 	%r28, %r2, %r22;
	sub.s32 	%r3, %r1, %r28;
	setp.lt.s32 	%p2, %r21, 1;
	mov.f32 	%f69, 0f00000000;
	@%p2 bra 	$L__BB0_13;
	mul.lo.s32 	%r4, %r2, %r21;
	and.b32  	%r5, %r21, 7;
	setp.lt.u32 	%p3, %r21, 8;
	mov.f32 	%f69, 0f00000000;
	mov.b32 	%r42, 0;
	@%p3 bra 	$L__BB0_5;
	and.b32  	%r42, %r21, 2147483640;
	neg.s32 	%r40, %r42;
	shl.b32 	%r8, %r22, 3;
	add.s64 	%rd3, %rd2, 16;
	mov.f32 	%f69, 0f00000000;
	mul.wide.s32 	%rd12, %r22, 4;
	mov.u32 	%r38, %r4;
	mov.u32 	%r39, %r3;
$L__BB0_4:
	.pragma "nounroll";
	mul.wide.s32 	%rd8, %r38, 4;
	add.s64 	%rd9, %rd3, %rd8;
	ld.global.f32 	%f17, [%rd9+-16];
	mul.wide.s32 	%rd10, %r39, 4;
	add.s64 	%rd11, %rd1, %rd10;
	ld.global.f32 	%f18, [%rd11];
	fma.rn.f32 	%f19, %f17, %f18, %f69;
	ld.global.f32 	%f20, [%rd9+-12];
	add.s64 	%rd13, %rd11, %rd12;
	ld.global.f32 	%f21, [%rd13];
	fma.rn.f32 	%f22, %f20, %f21, %f19;
	ld.global.f32 	%f23, [%rd9+-8];
	add.s64 	%rd14, %rd13, %rd12;
	ld.global.f32 	%f24, [%rd14];
	fma.rn.f32 	%f25, %f23, %f24, %f22;
	ld.global.f32 	%f26, [%rd9+-4];
	add.s64 	%rd15, %rd14, %rd12;
	ld.global.f32 	%f27, [%rd15];
	fma.rn.f32 	%f28, %f26, %f27, %f25;
	ld.global.f32 	%f29, [%rd9];
	add.s64 	%rd16, %rd15, %rd12;
	ld.global.f32 	%f30, [%rd16];
	fma.rn.f32 	%f31, %f29, %f30, %f28;
	ld.global.f32 	%f32, [%rd9+4];
	add.s64 	%rd17, %rd16, %rd12;
	ld.global.f32 	%f33, [%rd17];
	fma.rn.f32 	%f34, %f32, %f33, %f31;
	ld.global.f32 	%f35, [%rd9+8];
	add.s64 	%rd18, %rd17, %rd12;
	ld.global.f32 	%f36, [%rd18];
	fma.rn.f32 	%f37, %f35, %f36, %f34;
	ld.global.f32 	%f38, [%rd9+12];
	add.s64 	%rd19, %rd18, %rd12;
	ld.global.f32 	%f39, [%rd19];
	fma.rn.f32 	%f69, %f38, %f39, %f37;
	add.s32 	%r40, %r40, 8;
	add.s32 	%r39, %r39, %r8;
	add.s32 	%r38, %r38, 8;
	setp.ne.s32 	%p4, %r40, 0;
	@%p4 bra 	$L__BB0_4;
$L__BB0_5:
	setp.eq.s32 	%p5, %r5, 0;
	@%p5 bra 	$L__BB0_13;
	and.b32  	%r16, %r21, 3;
	setp.lt.u32 	%p6, %r5, 4;
	@%p6 bra 	$L__BB0_8;
	add.s32 	%r30, %r42, %r4;
	mul.wide.s32 	%rd20, %r30, 4;
	add.s64 	%rd21, %rd2, %rd20;
	ld.global.f32 	%f41, [%rd21];
	mad.lo.s32 	%r31, %r42, %r22, %r3;
	mul.wide.s32 	%rd22, %r31, 4;
	add.s64 	%rd23, %rd1, %rd22;
	ld.global.f32 	%f42, [%rd23];
	fma.rn.f32 	%f43, %f41, %f42, %f69;
	ld.global.f32 	%f44, [%rd21+4];
	mul.wide.s32 	%rd24, %r22, 4;
	add.s64 	%rd25, %rd23, %rd24;
	ld.global.f32 	%f45, [%rd25];
	fma.rn.f32 	%f46, %f44, %f45, %f43;
	ld.global.f32 	%f47, [%rd21+8];
	add.s64 	%rd26, %rd25, %rd24;
	ld.global.f32 	%f48, [%rd26];
	fma.rn.f32 	%f49, %f47, %f48, %f46;
	ld.global.f32 	%f50, [%rd21+12];
	add.s64 	%rd27, %rd26, %rd24;
	ld.global.f32 	%f51, [%rd27];
	fma.rn.f32 	%f69, %f50, %f51, %f49;
	add.s32 	%r42, %r42, 4;
$L__BB0_8:
	setp.eq.s32 	%p7, %r16, 0;
	@%p7 bra 	$L__BB0_13;
	setp.eq.s32 	%p8, %r16, 1;
	@%p8 bra 	$L__BB0_11;
	add.s32 	%r32, %r42, %r4;
	mul.wide.s32 	%rd28, %r32, 4;
	add.s64 	%rd29, %rd2, %rd28;
	ld.global.f32 	%f53, [%rd29];
	mad.lo.s32 	%r33, %r42, %r22, %r3;
	mul.wide.s32 	%rd30, %r33, 4;
	add.s64 	%rd31, %rd1, %rd30;
	ld.global.f32 	%f54, [%rd31];
	fma.rn.f32 	%f55, %f53, %f54, %f69;
	ld.global.f32 	%f56, [%rd29+4];
	mul.wide.s32 	%rd32, %r22, 4;
	add.s64 	%rd33, %rd31, %rd32;
	ld.global.f32 	%f57, [%rd33];
	fma.rn.f32 	%f69, %f56, %f57, %f55;
	add.s32 	%r42, %r42, 2;
$L__BB0_11:
	and.b32  	%r34, %r21, 1;
	setp.eq.b32 	%p9, %r34, 1;
	not.pred 	%p10, %p9;
	@%p10 bra 	$L__BB0_13;
	add.s32 	%r35, %r42, %r4;
	mul.wide.s32 	%rd34, %r35, 4;
	add.s64 	%rd35, %rd2, %rd34;
	ld.global.f32 	%f58, [%rd35];
	mad.lo.s32 	%r36, %r42, %r22, %r3;
	mul.wide.s32 	%rd36, %r36, 4;
	add.s64 	%rd37, %rd1, %rd36;
	ld.global.f32 	%f59, [%rd37];
	fma.rn.f32 	%f69, %f58, %f59, %f69;
$L__BB0_13:
	mad.lo.s32 	%r37, %r2, %r22, %r3;
	cvta.to.global.u64 	%rd38, %rd4;
	mul.wide.s32 	%rd39, %r37, 4;
	add.s64 	%rd40, %rd38, %rd39;
	ld.global.f32 	%f60, [%rd40];
	add.f32 	%f61, %f69, %f60;
	cvta.to.global.u64 	%rd41, %rd5;
	add.s64 	%rd42, %rd41, %rd39;
	st.global.f32 	[%rd42], %f61;
$L__BB0_14:
	ret;

}


// ===== COMPILED SASS (sm_100) =====

	.target	sm_100

	.elftype	@"ET_EXEC"


//--------------------- .note.nv.tkinfo           --------------------------
	.section	.note.nv.tkinfo,"",@"SHT_NOTE"
	.sectionflags	@"SHF_NOTE_NV_TKINFO"
	.tkinfo
        /*0018*/ 	.word	0x00000002
        /*0030*/ 	.string	""
        /*0030*/ 	.string	"ptxas"
        /*0030*/ 	.string	"Cuda compilation tools, release 13.0, V13.0.88"
        /*0030*/ 	.string	"Build cuda_13.0.r13.0/compiler.36424714_0"
        /*0030*/ 	.string	"-arch sm_100 -m 64 "



//--------------------- .note.nv.cuinfo           --------------------------
	.section	.note.nv.cuinfo,"",@"SHT_NOTE"
	.sectionflags	@"SHF_NOTE_NV_CUINFO"
        /*0018*/ 	.short	0x0002
        /*001a*/ 	.short	0x0064
        /*001c*/ 	.short	0x0082
	.zero		2


//--------------------- .nv.info                  --------------------------
	.section	.nv.info,"",@"SHT_CUDA_INFO"
	.align	4


	//----- nvinfo : EIATTR_REGCOUNT
	.align		4
        /*0000*/ 	.byte	0x04, 0x2f
        /*0002*/ 	.short	(.L_1 - .L_0)
	.align		4
.L_0:
        /*0004*/ 	.word	index@(_Z14GPU_eragiketakPfS_S_S_iii)
        /*0008*/ 	.word	0x00000020


	//----- nvinfo : EIATTR_FRAME_SIZE
	.align		4
.L_1:
        /*000c*/ 	.byte	0x04, 0x11
        /*000e*/ 	.short	(.L_3 - .L_2)
	.align		4
.L_2:
        /*0010*/ 	.word	index@(_Z14GPU_eragiketakPfS_S_S_iii)
        /*0014*/ 	.word	0x00000000


	//----- nvinfo : EIATTR_MIN_STACK_SIZE
	.align		4
.L_3:
        /*0018*/ 	.byte	0x04, 0x12
        /*001a*/ 	.short	(.L_5 - .L_4)
	.align		4
.L_4:
        /*001c*/ 	.word	index@(_Z14GPU_eragiketakPfS_S_S_iii)
        /*0020*/ 	.word	0x00000000
.L_5:


//--------------------- .nv.compat                --------------------------
	.section	.nv.compat,"",@"SHT_CUDA_COMPAT_INFO"
	.align	4
        /*0000*/ 	.byte	0x02, 0x09, 0x00, 0x00, 0x02, 0x02, 0x01, 0x00, 0x02, 0x05, 0x05, 0x00, 0x03, 0x07, 0x01, 0x01
        /*0010*/ 	.byte	0x02, 0x03, 0x00, 0x00, 0x02, 0x06, 0x01, 0x00, 0x04, 0x0b, 0x08, 0x00, 0x09, 0x00, 0x00, 0x00
        /*0020*/ 	.byte	0x00, 0x00, 0x00, 0x00


//--------------------- .nv.info._Z14GPU_eragiketakPfS_S_S_iii --------------------------
	.section	.nv.info._Z14GPU_eragiketakPfS_S_S_iii,"",@"SHT_CUDA_INFO"
	.sectionflags	@""
	.align	4


	//----- nvinfo : EIATTR_CUDA_API_VERSION
	.align		4
        /*0000*/ 	.byte	0x04, 0x37
        /*0002*/ 	.short	(.L_7 - .L_6)
.L_6:
        /*0004*/ 	.word	0x00000082


	//----- nvinfo : EIATTR_KPARAM_INFO
	.align		4
.L_7:
        /*0008*/ 	.byte	0x04, 0x17
        /*000a*/ 	.short	(.L_9 - .L_8)
.L_8:
        /*000c*/ 	.word	0x00000000
        /*0010*/ 	.short	0x0006
        /*0012*/ 	.short	0x0028
        /*0014*/ 	.byte	0x00, 0xf0, 0x11, 0x00


	//----- nvinfo : EIATTR_KPARAM_INFO
	.align		4
.L_9:
        /*0018*/ 	.byte	0x04, 0x17
        /*001a*/ 	.short	(.L_11 - .L_10)
.L_10:
        /*001c*/ 	.word	0x00000000
        /*0020*/ 	.short	0x0005
        /*0022*/ 	.short	0x0024
        /*0024*/ 	.byte	0x00, 0xf0, 0x11, 0x00


	//----- nvinfo : EIATTR_KPARAM_INFO
	.align		4
.L_11:
        /*0028*/ 	.byte	0x04, 0x17
        /*002a*/ 	.short	(.L_13 - .L_12)
.L_12:
        /*002c*/ 	.word	0x00000000
        /*0030*/ 	.short	0x0004
        /*0032*/ 	.short	0x0020
        /*0034*/ 	.byte	0x00, 0xf0, 0x11, 0x00


	//----- nvinfo : EIATTR_KPARAM_INFO
	.align		4
.L_13:
        /*0038*/ 	.byte	0x04, 0x17
        /*003a*/ 	.short	(.L_15 - .L_14)
.L_14:
        /*003c*/ 	.word	0x00000000
        /*0040*/ 	.short	0x0003
        /*0042*/ 	.short	0x0018
        /*0044*/ 	.byte	0x00, 0xf5, 0x21, 0x00


	//----- nvinfo : EIATTR_KPARAM_INFO
	.align		4
.L_15:
        /*0048*/ 	.byte	0x04, 0x17
        /*004a*/ 	.short	(.L_17 - .L_16)
.L_16:
        /*004c*/ 	.word	0x00000000
        /*0050*/ 	.short	0x0002
        /*0052*/ 	.short	0x0010
        /*0054*/ 	.byte	0x00, 0xf5, 0x21, 0x00


	//----- nvinfo : EIATTR_KPARAM_INFO
	.align		4
.L_17:
        /*0058*/ 	.byte	0x04, 0x17
        /*005a*/ 	.short	(.L_19 - .L_18)
.L_18:
        /*005c*/ 	.word	0x00000000
        /*0060*/ 	.short	0x0001
        /*0062*/ 	.short	0x0008
        /*0064*/ 	.byte	0x00, 0xf5, 0x21, 0x00


	//----- nvinfo : EIATTR_KPARAM_INFO
	.align		4
.L_19:
        /*0068*/ 	.byte	0x04, 0x17
        /*006a*/ 	.short	(.L_21 - .L_20)
.L_20:
        /*006c*/ 	.word	0x00000000
        /*0070*/ 	.short	0x0000
        /*0072*/ 	.short	0x0000
        /*0074*/ 	.byte	0x00, 0xf5, 0x21, 0x00


	//----- nvinfo : EIATTR_SPARSE_MMA_MASK
	.align		4
.L_21:
        /*0078*/ 	.byte	0x03, 0x50
        /*007a*/ 	.short	0x0000


	//----- nvinfo : EIATTR_MAXREG_COUNT
	.align		4
        /*007c*/ 	.byte	0x03, 0x1b
        /*007e*/ 	.short	0x00ff


	//----- nvinfo : EIATTR_MERCURY_ISA_VERSION
	.align		4
        /*0080*/ 	.byte	0x03, 0x5f
        /*0082*/ 	.short	0x0101


	//----- nvinfo : EIATTR_VRC_CTA_INIT_COUNT
	.align		4
        /*0084*/ 	.byte	0x02, 0x4a
	.zero		1
	.zero		1


	//----- nvinfo : EIATTR_EXIT_INSTR_OFFSETS
	.align		4
        /*0088*/ 	.byte	0x04, 0x1c
        /*008a*/ 	.short	(.L_23 - .L_22)


	//   ....[0]....
.L_22:
        /*008c*/ 	.word	0x00000090


	//   ....[1]....
        /*0090*/ 	.word	0x000009e0


	//----- nvinfo : EIATTR_CBANK_PARAM_SIZE
	.align		4
.L_23:
        /*0094*/ 	.byte	0x03, 0x19
        /*0096*/ 	.short	0x002c


	//----- nvinfo : EIATTR_PARAM_CBANK
	.align		4
        /*0098*/ 	.byte	0x04, 0x0a
        /*009a*/ 	.short	(.L_25 - .L_24)
	.align		4
.L_24:
        /*009c*/ 	.word	index@(.nv.constant0._Z14GPU_eragiketakPfS_S_S_iii)
        /*00a0*/ 	.short	0x0380
        /*00a2*/ 	.short	0x002c


	//----- nvinfo : EIATTR_SW_WAR
	.align		4
.L_25:
        /*00a4*/ 	.byte	0x04, 0x36
        /*00a6*/ 	.short	(.L_27 - .L_26)
.L_26:
        /*00a8*/ 	.word	0x00000008
.L_27:


//--------------------- .nv.callgraph             --------------------------
	.section	.nv.callgraph,"",@"SHT_CUDA_CALLGRAPH"
	.align	4
	.sectionentsize	8
	.align		4
        /*0000*/ 	.word	0x00000000
	.align		4
        /*0004*/ 	.word	0xffffffff
	.align		4
        /*0008*/ 	.word	0x00000000
	.align		4
        /*000c*/ 	.word	0xfffffffe
	.align		4
        /*0010*/ 	.word	0x00000000
	.align		4
        /*0014*/ 	.word	0xfffffffd
	.align		4
        /*0018*/ 	.word	0x00000000
	.align		4
        /*001c*/ 	.word	0xfffffffc


//--------------------- .text._Z14GPU_eragiketakPfS_S_S_iii --------------------------
	.section	.text._Z14GPU_eragiketakPfS_S_S_iii,"ax",@progbits
	.align	128
        .global         _Z14GPU_eragiketakPfS_S_S_iii
        .type           _Z14GPU_eragiketakPfS_S_S_iii,@function
        .size           _Z14GPU_eragiketakPfS_S_S_iii,(.L_x_5 - _Z14GPU_eragiketakPfS_S_S_iii)
        .other          _Z14GPU_eragiketakPfS_S_S_iii,@"STO_CUDA_ENTRY STV_DEFAULT"
_Z14GPU_eragiketakPfS_S_S_iii:
.text._Z14GPU_eragiketakPfS_S_S_iii:
[----:B------:R-:W-:Y:S01]  /*0000*/  LDC R1, c[0x0][0x37c] ;  /* 0x0000df00ff017b82 */ /* 0x000fe20000000800 */
[----:B------:R-:W0:Y:S07]  /*0010*/  S2R R3, SR_TID.X ;  /* 0x0000000000037919 */ /* 0x000e2e0000002100 */
[----:B------:R-:W0:Y:S01]  /*0020*/  S2UR UR4, SR_CTAID.X ;  /* 0x00000000000479c3 */ /* 0x000e220000002500 */
[----:B------:R-:W1:Y:S07]  /*0030*/  LDCU UR5, c[0x0][0x3a0] ;  /* 0x00007400ff0577ac */ /* 0x000e6e0008000800 */
[----:B------:R-:W0:Y:S08]  /*0040*/  LDC R16, c[0x0][0x360] ;  /* 0x0000d800ff107b82 */ /* 0x000e300000000800 */
[----:B------:R-:W1:Y:S01]  /*0050*/  LDC R15, c[0x0][0x3a8] ;  /* 0x0000ea00ff0f7b82 */ /* 0x000e620000000800 */
[----:B0-----:R-:W-:-:S02]  /*0060*/  IMAD R16, R16, UR4, R3 ;  /* 0x0000000410107c24 */ /* 0x001fc4000f8e0203 */
[----:B-1----:R-:W-:-:S05]  /*0070*/  IMAD R3, R15, UR5, RZ ;  /* 0x000000050f037c24 */ /* 0x002fca000f8e02ff */
[----:B------:R-:W-:-:S13]  /*0080*/  ISETP.GE.AND P0, PT, R16, R3, PT ;  /* 0x000000031000720c */ /* 0x000fda0003f06270 */
[----:B------:R-:W-:Y:S05]  /*0090*/  @P0 EXIT ;  /* 0x000000000000094d */ /* 0x000fea0003800000 */
[----:B------:R-:W-:Y:S01]  /*00a0*/  IABS R5, R15 ;  /* 0x0000000f00057213 */ /* 0x000fe20000000000 */
[----:B------:R-:W0:Y:S01]  /*00b0*/  LDCU.64 UR6, c[0x0][0x358] ;  /* 0x00006b00ff0677ac */ /* 0x000e220008000a00 */
[----:B------:R-:W-:Y:S02]  /*00c0*/  MOV R26, RZ ;  /* 0x000000ff001a7202 */ /* 0x000fe40000000f00 */
[----:B------:R-:W1:Y:S08]  /*00d0*/  I2F.RP R0, R5 ;  /* 0x0000000500007306 */ /* 0x000e700000209400 */
[----:B-1----:R-:W1:Y:S02]  /*00e0*/  MUFU.RCP R0, R0 ;  /* 0x0000000000007308 */ /* 0x002e640000001000 */
[----:B-1----:R-:W-:-:S06]  /*00f0*/  IADD3 R2, PT, PT, R0, 0xffffffe, RZ ;  /* 0x0ffffffe00027810 */ /* 0x002fcc0007ffe0ff */
[----:B------:R1:W2:Y:S02]  /*0100*/  F2I.FTZ.U32.TRUNC.NTZ R3, R2 ;  /* 0x0000000200037305 */ /* 0x0002a4000021f000 */
[----:B-1----:R-:W-:Y:S01]  /*0110*/  HFMA2 R2, -RZ, RZ, 0, 0 ;  /* 0x00000000ff027431 */ /* 0x002fe200000001ff */
[----:B--2---:R-:W-:-:S05]  /*0120*/  IADD3 R4, PT, PT, RZ, -R3, RZ ;  /* 0x80000003ff047210 */ /* 0x004fca0007ffe0ff */
[----:B------:R-:W-:Y:S01]  /*0130*/  IMAD R7, R4, R5, RZ ;  /* 0x0000000504077224 */ /* 0x000fe200078e02ff */
[----:B------:R-:W-:-:S03]  /*0140*/  IABS R4, R16 ;  /* 0x0000001000047213 */ /* 0x000fc60000000000 */
[----:B------:R-:W-:Y:S01]  /*0150*/  IMAD.HI.U32 R3, R3, R7, R2 ;  /* 0x0000000703037227 */ /* 0x000fe200078e0002 */
[----:B------:R-:W-:-:S04]  /*0160*/  LOP3.LUT R2, R16, R15, RZ, 0x3c, !PT ;  /* 0x0000000f10027212 */ /* 0x000fc800078e3cff */
[----:B------:R-:W-:Y:S01]  /*0170*/  ISETP.GE.AND P1, PT, R2, RZ, PT ;  /* 0x000000ff0200720c */ /* 0x000fe20003f26270 */
[----:B------:R-:W-:-:S05]  /*0180*/  IMAD.HI.U32 R14, R3, R4, RZ ;  /* 0x00000004030e7227 */ /* 0x000fca00078e00ff */
[----:B------:R-:W-:-:S05]  /*0190*/  IADD3 R0, PT, PT, -R14, RZ, RZ ;  /* 0x000000ff0e007210 */ /* 0x000fca0007ffe1ff */
[----:B------:R-:W-:-:S05]  /*01a0*/  IMAD R0, R5, R0, R4 ;  /* 0x0000000005007224 */ /* 0x000fca00078e0204 */
[----:B------:R-:W-:-:S13]  /*01b0*/  ISETP.GT.U32.AND P2, PT, R5, R0, PT ;  /* 0x000000000500720c */ /* 0x000fda0003f44070 */
[-C--:B------:R-:W-:Y:S02]  /*01c0*/  @!P2 IADD3 R0, PT, PT, R0, -R5.reuse, RZ ;  /* 0x800000050000a210 */ /* 0x080fe40007ffe0ff */
[----:B------:R-:W-:Y:S02]  /*01d0*/  @!P2 IADD3 R14, PT, PT, R14, 0x1, RZ ;  /* 0x000000010e0ea810 */ /* 0x000fe40007ffe0ff */
[----:B------:R-:W-:Y:S02]  /*01e0*/  ISETP.GE.U32.AND P0, PT, R0, R5, PT ;  /* 0x000000050000720c */ /* 0x000fe40003f06070 */
[----:B------:R-:W1:Y:S01]  /*01f0*/  LDC R0, c[0x0][0x3a4] ;  /* 0x0000e900ff007b82 */ /* 0x000e620000000800 */
[----:B------:R-:W-:-:S10]  /*0200*/  ISETP.NE.AND P2, PT, R15, RZ, PT ;  /* 0x000000ff0f00720c */ /* 0x000fd40003f45270 */
[----:B------:R-:W-:-:S04]  /*0210*/  @P0 IADD3 R14, PT, PT, R14, 0x1, RZ ;  /* 0x000000010e0e0810 */ /* 0x000fc80007ffe0ff */
[----:B------:R-:W-:Y:S02]  /*0220*/  @!P1 IADD3 R14, PT, PT, -R14, RZ, RZ ;  /* 0x000000ff0e0e9210 */ /* 0x000fe40007ffe1ff */
[----:B------:R-:W-:-:S04]  /*0230*/  @!P2 LOP3.LUT R14, RZ, R15, RZ, 0x33, !PT ;  /* 0x0000000fff0ea212 */ /* 0x000fc800078e33ff */
[----:B------:R-:W-:Y:S02]  /*0240*/  IADD3 R2, PT, PT, -R14, RZ, RZ ;  /* 0x000000ff0e027210 */ /* 0x000fe40007ffe1ff */
[----:B-1----:R-:W-:-:S03]  /*0250*/  ISETP.GE.AND P0, PT, R0, 0x1, PT ;  /* 0x000000010000780c */ /* 0x002fc60003f06270 */
[----:B------:R-:W-:-:S10]  /*0260*/  IMAD R16, R15, R2, R16 ;  /* 0x000000020f107224 */ /* 0x000fd400078e0210 */
[----:B0-----:R-:W-:Y:S05]  /*0270*/  @!P0 BRA `(.L_x_0) ;  /* 0x0000000400b88947 */ /* 0x001fea0003800000 */
[----:B------:R-:W-:Y:S01]  /*0280*/  ISETP.GE.U32.AND P0, PT, R0, 0x8, PT ;  /* 0x000000080000780c */ /* 0x000fe20003f06070 */
[----:B------:R-:W-:Y:S01]  /*0290*/  IMAD R18, R14, R0, RZ ;  /* 0x000000000e127224 */ /* 0x000fe200078e02ff */
[----:B------:R-:W-:Y:S02]  /*02a0*/  LOP3.LUT R25, R0, 0x7, RZ, 0xc0, !PT ;  /* 0x0000000700197812 */ /* 0x000fe400078ec0ff */
[----:B------:R-:W-:Y:S02]  /*02b0*/  MOV R26, RZ ;  /* 0x000000ff001a7202 */ /* 0x000fe40000000f00 */
[----:B------:R-:W-:Y:S02]  /*02c0*/  ISETP.NE.AND P1, PT, R25, RZ, PT ;  /* 0x000000ff1900720c */ /* 0x000fe40003f25270 */
[----:B------:R-:W-:-:S05]  /*02d0*/  MOV R19, RZ ;  /* 0x000000ff00137202 */ /* 0x000fca0000000f00 */
[----:B------:R-:W-:Y:S06]  /*02e0*/  @!P0 BRA `(.L_x_1) ;  /* 0x0000000000c48947 */ /* 0x000fec0003800000 */
[----:B------:R-:W0:Y:S01]  /*02f0*/  LDCU.64 UR4, c[0x0][0x380] ;  /* 0x00007000ff0477ac */ /* 0x000e220008000a00 */
[----:B------:R-:W-:Y:S01]  /*0300*/  LOP3.LUT R19, R0, 0x7ffffff8, RZ, 0xc0, !PT ;  /* 0x7ffffff800137812 */ /* 0x000fe200078ec0ff */
[----:B------:R-:W-:Y:S01]  /*0310*/  HFMA2 R26, -RZ, RZ, 0, 0 ;  /* 0x00000000ff1a7431 */ /* 0x000fe200000001ff */
[----:B------:R-:W-:Y:S02]  /*0320*/  MOV R17, R18 ;  /* 0x0000001200117202 */ /* 0x000fe40000000f00 */
[----:B------:R-:W-:Y:S02]  /*0330*/  MOV R22, R16 ;  /* 0x0000001000167202 */ /* 0x000fe40000000f00 */
[----:B------:R-:W-:Y:S01]  /*0340*/  IADD3 R20, PT, PT, -R19, RZ, RZ ;  /* 0x000000ff13147210 */ /* 0x000fe20007ffe1ff */
[----:B0-----:R-:W-:-:S04]  /*0350*/  UIADD3 UR4, UP0, UPT, UR4, 0x10, URZ ;  /* 0x0000001004047890 */ /* 0x001fc8000ff1e0ff */
[----:B------:R-:W-:-:S12]  /*0360*/  UIADD3.X UR5, UPT, UPT, URZ, UR5, URZ, UP0, !UPT ;  /* 0x00000005ff057290 */ /* 0x000fd800087fe4ff */
.L_x_2:
[----:B------:R-:W0:Y:S01]  /*0370*/  LDC.64 R12, c[0x0][0x388] ;  /* 0x0000e200ff0c7b82 */ /* 0x000e220000000a00 */
[----:B------:R-:W-:Y:S02]  /*0380*/  MOV R2, UR4 ;  /* 0x0000000400027c02 */ /* 0x000fe40008000f00 */
[----:B------:R-:W-:-:S03]  /*0390*/  MOV R3, UR5 ;  /* 0x0000000500037c02 */ /* 0x000fc60008000f00 */
[----:B------:R-:W-:-:S05]  /*03a0*/  IMAD.WIDE R2, R17, 0x4, R2 ;  /* 0x0000000411027825 */ /* 0x000fca00078e0202 */
[----:B------:R-:W2:Y:S04]  /*03b0*/  LDG.E R21, desc[UR6][R2.64+-0x10] ;  /* 0xfffff00602157981 */ /* 0x000ea8000c1e1900 */
[----:B------:R-:W3:Y:S04]  /*03c0*/  LDG.E R23, desc[UR6][R2.64+-0xc] ;  /* 0xfffff40602177981 */ /* 0x000ee8000c1e1900 */
[----:B------:R-:W4:Y:S01]  /*03d0*/  LDG.E R29, desc[UR6][R2.64+-0x8] ;  /* 0xfffff806021d7981 */ /* 0x000f22000c1e1900 */
[----:B0-----:R-:W-:-:S05]  /*03e0*/  IMAD.WIDE R12, R22, 0x4, R12 ;  /* 0x00000004160c7825 */ /* 0x001fca00078e020c */
[----:B------:R0:W2:Y:S01]  /*03f0*/  LDG.E R24, desc[UR6][R12.64] ;  /* 0x000000060c187981 */ /* 0x0000a2000c1e1900 */
[----:B------:R-:W-:-:S04]  /*0400*/  IMAD.WIDE R10, R15, 0x4, R12 ;  /* 0x000000040f0a7825 */ /* 0x000fc800078e020c */
[C---:B------:R-:W-:Y:S02]  /*0410*/  IMAD.WIDE R4, R15.reuse, 0x4, R10 ;  /* 0x000000040f047825 */ /* 0x040fe400078e020a */
[----:B------:R-:W3:Y:S02]  /*0420*/  LDG.E R10, desc[UR6][R10.64] ;  /* 0x000000060a0a7981 */ /* 0x000ee4000c1e1900 */
[C---:B------:R-:W-:Y:S02]  /*0430*/  IMAD.WIDE R6, R15.reuse, 0x4, R4 ;  /* 0x000000040f067825 */ /* 0x040fe400078e0204 */
[----:B------:R1:W4:Y:S02]  /*0440*/  LDG.E R28, desc[UR6][R4.64] ;  /* 0x00000006041c7981 */ /* 0x000324000c1e1900 */
[C---:B------:R-:W-:Y:S02]  /*0450*/  IMAD.WIDE R8, R15.reuse, 0x4, R6 ;  /* 0x000000040f087825 */ /* 0x040fe400078e0206 */
[----:B------:R-:W5:Y:S02]  /*0460*/  LDG.E R6, desc[UR6][R6.64] ;  /* 0x0000000606067981 */ /* 0x000f64000c1e1900 */
[----:B0-----:R-:W-:-:S05]  /*0470*/  IMAD.WIDE R12, R15, 0x4, R8 ;  /* 0x000000040f0c7825 */ /* 0x001fca00078e0208 */
[----:B------:R-:W5:Y:S04]  /*0480*/  LDG.E R11, desc[UR6][R12.64] ;  /* 0x000000060c0b7981 */ /* 0x000f68000c1e1900 */
[----:B------:R-:W5:Y:S04]  /*0490*/  LDG.E R7, desc[UR6][R8.64] ;  /* 0x0000000608077981 */ /* 0x000f68000c1e1900 */
[----:B------:R-:W5:Y:S04]  /*04a0*/  LDG.E R9, desc[UR6][R2.64+-0x4] ;  /* 0xfffffc0602097981 */ /* 0x000f68000c1e1900 */
[----:B------:R-:W5:Y:S01]  /*04b0*/  LDG.E R8, desc[UR6][R2.64+0x8] ;  /* 0x0000080602087981 */ /* 0x000f62000c1e1900 */
[----:B--2---:R-:W-:Y:S01]  /*04c0*/  FFMA R24, R21, R24, R26 ;  /* 0x0000001815187223 */ /* 0x004fe2000000001a */
[----:B------:R-:W-:-:S02]  /*04d0*/  IMAD.WIDE R26, R15, 0x4, R12 ;  /* 0x000000040f1a7825 */ /* 0x000fc400078e020c */
[----:B------:R-:W2:Y:S04]  /*04e0*/  LDG.E R21, desc[UR6][R2.64] ;  /* 0x0000000602157981 */ /* 0x000ea8000c1e1900 */
[----:B------:R-:W2:Y:S01]  /*04f0*/  LDG.E R12, desc[UR6][R2.64+0x4] ;  /* 0x00000406020c7981 */ /* 0x000ea2000c1e1900 */
[----:B-1----:R-:W-:-:S03]  /*0500*/  IMAD.WIDE R4, R15, 0x4, R26 ;  /* 0x000000040f047825 */ /* 0x002fc600078e021a */
[----:B------:R-:W2:Y:S04]  /*0510*/  LDG.E R13, desc[UR6][R2.64+0xc] ;  /* 0x00000c06020d7981 */ /* 0x000ea8000c1e1900 */
[----:B------:R-:W2:Y:S04]  /*0520*/  LDG.E R4, desc[UR6][R4.64] ;  /* 0x0000000604047981 */ /* 0x000ea8000c1e1900 */
[----:B------:R-:W2:Y:S01]  /*0530*/  LDG.E R3, desc[UR6][R26.64] ;  /* 0x000000061a037981 */ /* 0x000ea2000c1e1900 */
[----:B---3--:R-:W-:Y:S01]  /*0540*/  FFMA R10, R23, R10, R24 ;  /* 0x0000000a170a7223 */ /* 0x008fe20000000018 */
[----:B------:R-:W-:-:S03]  /*0550*/  IADD3 R20, PT, PT, R20, 0x8, RZ ;  /* 0x0000000814147810 */ /* 0x000fc60007ffe0ff */
[----:B----4-:R-:W-:Y:S01]  /*0560*/  FFMA R10, R29, R28, R10 ;  /* 0x0000001c1d0a7223 */ /* 0x010fe2000000000a */
[----:B------:R-:W-:Y:S02]  /*0570*/  ISETP.NE.AND P0, PT, R20, RZ, PT ;  /* 0x000000ff1400720c */ /* 0x000fe40003f05270 */
[----:B------:R-:W-:Y:S01]  /*0580*/  LEA R22, R15, R22, 0x3 ;  /* 0x000000160f167211 */ /* 0x000fe200078e18ff */
[----:B-----5:R-:W-:Y:S01]  /*0590*/  FFMA R6, R9, R6, R10 ;  /* 0x0000000609067223 */ /* 0x020fe2000000000a */
[----:B------:R-:W-:-:S03]  /*05a0*/  IADD3 R17, PT, PT, R17, 0x8, RZ ;  /* 0x0000000811117810 */ /* 0x000fc60007ffe0ff */
[----:B--2---:R-:W-:-:S04]  /*05b0*/  FFMA R7, R21, R7, R6 ;  /* 0x0000000715077223 */ /* 0x004fc80000000006 */
[----:B------:R-:W-:-:S04]  /*05c0*/  FFMA R7, R12, R11, R7 ;  /* 0x0000000b0c077223 */ /* 0x000fc80000000007 */
[----:B------:R-:W-:-:S04]  /*05d0*/  FFMA R8, R8, R3, R7 ;  /* 0x0000000308087223 */ /* 0x000fc80000000007 */
[----:B------:R-:W-:Y:S01]  /*05e0*/  FFMA R26, R13, R4, R8 ;  /* 0x000000040d1a7223 */ /* 0x000fe20000000008 */
[----:B------:R-:W-:Y:S06]  /*05f0*/  @P0 BRA `(.L_x_2) ;  /* 0xfffffffc005c0947 */ /* 0x000fec000383ffff */
.L_x_1:
[----:B------:R-:W-:Y:S05]  /*0600*/  @!P1 BRA `(.L_x_0) ;  /* 0x0000000000d49947 */ /* 0x000fea0003800000 */
[----:B------:R-:W-:Y:S02]  /*0610*/  ISETP.GE.U32.AND P0, PT, R25, 0x4, PT ;  /* 0x000000041900780c */ /* 0x000fe40003f06070 */
[----:B------:R-:W-:-:S04]  /*0620*/  LOP3.LUT R12, R0, 0x3, RZ, 0xc0, !PT ;  /* 0x00000003000c7812 */ /* 0x000fc800078ec0ff */
[----:B------:R-:W-:-:S07]  /*0630*/  ISETP.NE.AND P1, PT, R12, RZ, PT ;  /* 0x000000ff0c00720c */ /* 0x000fce0003f25270 */
[----:B------:R-:W-:Y:S06]  /*0640*/  @!P0 BRA `(.L_x_3) ;  /* 0x0000000000588947 */ /* 0x000fec0003800000 */
[----:B------:R-:W0:Y:S01]  /*0650*/  LDC.64 R8, c[0x0][0x388] ;  /* 0x0000e200ff087b82 */ /* 0x000e220000000a00 */
[----:B------:R-:W-:Y:S01]  /*0660*/  IMAD R7, R19, R15, R16 ;  /* 0x0000000f13077224 */ /* 0x000fe200078e0210 */
[----:B------:R-:W-:-:S06]  /*0670*/  IADD3 R5, PT, PT, R18, R19, RZ ;  /* 0x0000001312057210 */ /* 0x000fcc0007ffe0ff */
[----:B------:R-:W1:Y:S01]  /*0680*/  LDC.64 R2, c[0x0][0x380] ;  /* 0x0000e000ff027b82 */ /* 0x000e620000000a00 */
[----:B0-----:R-:W-:-:S04]  /*0690*/  IMAD.WIDE R8, R7, 0x4, R8 ;  /* 0x0000000407087825 */ /* 0x001fc800078e0208 */
[----:B------:R-:W-:Y:S02]  /*06a0*/  IMAD.WIDE R10, R15, 0x4, R8 ;  /* 0x000000040f0a7825 */ /* 0x000fe400078e0208 */
[----:B------:R-:W2:Y:S02]  /*06b0*/  LDG.E R8, desc[UR6][R8.64] ;  /* 0x0000000608087981 */ /* 0x000ea4000c1e1900 */
[----:B-1----:R-:W-:-:S04]  /*06c0*/  IMAD.WIDE R2, R5, 0x4, R2 ;  /* 0x0000000405027825 */ /* 0x002fc800078e0202 */
[C---:B------:R-:W-:Y:S01]  /*06d0*/  IMAD.WIDE R4, R15.reuse, 0x4, R10 ;  /* 0x000000040f047825 */ /* 0x040fe200078e020a */
[----:B------:R-:W2:Y:S04]  /*06e0*/  LDG.E R13, desc[UR6][R2.64] ;  /* 0x00000006020d7981 */ /* 0x000ea8000c1e1900 */
[----:B------:R-:W3:Y:S01]  /*06f0*/  LDG.E R10, desc[UR6][R10.64] ;  /* 0x000000060a0a7981 */ /* 0x000ee2000c1e1900 */
[----:B------:R-:W-:-:S03]  /*0700*/  IMAD.WIDE R6, R15, 0x4, R4 ;  /* 0x000000040f067825 */ /* 0x000fc600078e0204 */
[----:B------:R-:W3:Y:S04]  /*0710*/  LDG.E R20, desc[UR6][R2.64+0x4] ;  /* 0x0000040602147981 */ /* 0x000ee8000c1e1900 */
[----:B------:R-:W4:Y:S04]  /*0720*/  LDG.E R17, desc[UR6][R4.64] ;  /* 0x0000000604117981 */ /* 0x000f28000c1e1900 */
[----:B------:R-:W4:Y:S04]  /*0730*/  LDG.E R22, desc[UR6][R2.64+0x8] ;  /* 0x0000080602167981 */ /* 0x000f28000c1e1900 */
[----:B------:R-:W5:Y:S04]  /*0740*/  LDG.E R24, desc[UR6][R2.64+0xc] ;  /* 0x00000c0602187981 */ /* 0x000f68000c1e1900 */
[----:B------:R-:W5:Y:S01]  /*0750*/  LDG.E R6, desc[UR6][R6.64] ;  /* 0x0000000606067981 */ /* 0x000f62000c1e1900 */
[----:B------:R-:W-:Y:S01]  /*0760*/  IADD3 R19, PT, PT, R19, 0x4, RZ ;  /* 0x0000000413137810 */ /* 0x000fe20007ffe0ff */
[----:B--2---:R-:W-:-:S04]  /*0770*/  FFMA R13, R13, R8, R26 ;  /* 0x000000080d0d7223 */ /* 0x004fc8000000001a */
[----:B---3--:R-:W-:-:S04]  /*0780*/  FFMA R13, R20, R10, R13 ;  /* 0x0000000a140d7223 */ /* 0x008fc8000000000d */
[----:B----4-:R-:W-:-:S04]  /*0790*/  FFMA R13, R22, R17, R13 ;  /* 0x00000011160d7223 */ /* 0x010fc8000000000d */
[----:B-----5:R-:W-:-:S07]  /*07a0*/  FFMA R26, R24, R6, R13 ;  /* 0x00000006181a7223 */ /* 0x020fce000000000d */
.L_x_3:
[----:B------:R-:W-:Y:S05]  /*07b0*/  @!P1 BRA `(.L_x_0) ;  /* 0x0000000000689947 */ /* 0x000fea0003800000 */
[----:B------:R-:W0:Y:S01]  /*07c0*/  LDC.64 R8, c[0x0][0x388] ;  /* 0x0000e200ff087b82 */ /* 0x000e220000000a00 */
[----:B------:R-:W-:Y:S02]  /*07d0*/  ISETP.NE.AND P0, PT, R12, 0x1, PT ;  /* 0x000000010c00780c */ /* 0x000fe40003f05270 */
[----:B------:R-:W-:-:S04]  /*07e0*/  LOP3.LUT R0, R0, 0x1, RZ, 0xc0, !PT ;  /* 0x0000000100007812 */ /* 0x000fc800078ec0ff */
[----:B------:R-:W-:Y:S01]  /*07f0*/  ISETP.NE.U32.AND P1, PT, R0, 0x1, PT ;  /* 0x000000010000780c */ /* 0x000fe20003f25070 */
[----:B------:R-:W1:Y:S06]  /*0800*/  LDC.64 R6, c[0x0][0x380] ;  /* 0x0000e000ff067b82 */ /* 0x000e6c0000000a00 */
[C---:B------:R-:W-:Y:S01]  /*0810*/  @P0 IMAD R13, R19.reuse, R15, R16 ;  /* 0x0000000f130d0224 */ /* 0x040fe200078e0210 */
[----:B------:R-:W-:Y:S01]  /*0820*/  @P0 IADD3 R11, PT, PT, R18, R19, RZ ;  /* 0x00000013120b0210 */ /* 0x000fe20007ffe0ff */
[----:B------:R-:W2:Y:S01]  /*0830*/  LDC.64 R4, c[0x0][0x380] ;  /* 0x0000e000ff047b82 */ /* 0x000ea20000000a00 */
[----:B------:R-:W-:-:S07]  /*0840*/  @P0 IADD3 R19, PT, PT, R19, 0x2, RZ ;  /* 0x0000000213130810 */ /* 0x000fce0007ffe0ff */
[----:B------:R-:W3:Y:S01]  /*0850*/  LDC.64 R2, c[0x0][0x388] ;  /* 0x0000e200ff027b82 */ /* 0x000ee20000000a00 */
[----:B0-----:R-:W-:Y:S01]  /*0860*/  @P0 IMAD.WIDE R8, R13, 0x4, R8 ;  /* 0x000000040d080825 */ /* 0x001fe200078e0208 */
[----:B------:R-:W-:-:S03]  /*0870*/  @!P1 IADD3 R13, PT, PT, R18, R19, RZ ;  /* 0x00000013120d9210 */ /* 0x000fc60007ffe0ff */
[----:B------:R-:W-:Y:S01]  /*0880*/  @!P1 IMAD R19, R19, R15, R16 ;  /* 0x0000000f13139224 */ /* 0x000fe200078e0210 */
[----:B------:R-:W4:Y:S01]  /*0890*/  @P0 LDG.E R0, desc[UR6][R8.64] ;  /* 0x0000000608000981 */ /* 0x000f22000c1e1900 */
[----:B-1----:R-:W-:-:S04]  /*08a0*/  @P0 IMAD.WIDE R6, R11, 0x4, R6 ;  /* 0x000000040b060825 */ /* 0x002fc800078e0206 */
[----:B------:R-:W-:Y:S01]  /*08b0*/  @P0 IMAD.WIDE R10, R15, 0x4, R8 ;  /* 0x000000040f0a0825 */ /* 0x000fe200078e0208 */
[----:B------:R-:W4:Y:S03]  /*08c0*/  @P0 LDG.E R17, desc[UR6][R6.64] ;  /* 0x0000000606110981 */ /* 0x000f26000c1e1900 */
[----:B--2---:R-:W-:Y:S01]  /*08d0*/  @!P1 IMAD.WIDE R4, R13, 0x4, R4 ;  /* 0x000000040d049825 */ /* 0x004fe200078e0204 */
[----:B------:R-:W2:Y:S04]  /*08e0*/  @P0 LDG.E R21, desc[UR6][R6.64+0x4] ;  /* 0x0000040606150981 */ /* 0x000ea8000c1e1900 */
[----:B------:R-:W2:Y:S01]  /*08f0*/  @P0 LDG.E R10, desc[UR6][R10.64] ;  /* 0x000000060a0a0981 */ /* 0x000ea2000c1e1900 */
[----:B---3--:R-:W-:-:S03]  /*0900*/  @!P1 IMAD.WIDE R2, R19, 0x4, R2 ;  /* 0x0000000413029825 */ /* 0x008fc600078e0202 */
[----:B------:R-:W3:Y:S04]  /*0910*/  @!P1 LDG.E R5, desc[UR6][R4.64] ;  /* 0x0000000604059981 */ /* 0x000ee8000c1e1900 */
[----:B------:R-:W3:Y:S01]  /*0920*/  @!P1 LDG.E R2, desc[UR6][R2.64] ;  /* 0x0000000602029981 */ /* 0x000ee2000c1e1900 */
[----:B----4-:R-:W-:-:S04]  /*0930*/  @P0 FFMA R0, R17, R0, R26 ;  /* 0x0000000011000223 */ /* 0x010fc8000000001a */
[----:B--2---:R-:W-:-:S04]  /*0940*/  @P0 FFMA R26, R21, R10, R0 ;  /* 0x0000000a151a0223 */ /* 0x004fc80000000000 */
[----:B---3--:R-:W-:-:S07]  /*0950*/  @!P1 FFMA R26, R5, R2, R26 ;  /* 0x00000002051a9223 */ /* 0x008fce000000001a */
.L_x_0:
[----:B------:R-:W0:Y:S01]  /*0960*/  LDC.64 R2, c[0x0][0x390] ;  /* 0x0000e400ff027b82 */ /* 0x000e220000000a00 */
[----:B------:R-:W-:-:S07]  /*0970*/  IMAD R15, R14, R15, R16 ;  /* 0x0000000f0e0f7224 */ /* 0x000fce00078e0210 */
[----:B------:R-:W1:Y:S01]  /*0980*/  LDC.64 R4, c[0x0][0x398] ;  /* 0x0000e600ff047b82 */ /* 0x000e620000000a00 */
[----:B0-----:R-:W-:-:S06]  /*0990*/  IMAD.WIDE R2, R15, 0x4, R2 ;  /* 0x000000040f027825 */ /* 0x001fcc00078e0202 */
[----:B------:R-:W2:Y:S01]  /*09a0*/  LDG.E R3, desc[UR6][R2.64] ;  /* 0x0000000602037981 */ /* 0x000ea2000c1e1900 */
[----:B-1----:R-:W-:-:S04]  /*09b0*/  IMAD.WIDE R4, R15, 0x4, R4 ;  /* 0x000000040f047825 */ /* 0x002fc800078e0204 */
[----:B--2---:R-:W-:-:S05]  /*09c0*/  FADD R7, R3, R26 ;  /* 0x0000001a03077221 */ /* 0x004fca0000000000 */
[----:B------:R-:W-:Y:S01]  /*09d0*/  STG.E desc[UR6][R4.64], R7 ;  /* 0x0000000704007986 */ /* 0x000fe2000c101906 */
[----:B------:R-:W-:Y:S05]  /*09e0*/  EXIT ;  /* 0x000000000000794d */ /* 0x000fea0003800000 */
.L_x_4:
[----:B------:R-:W-:-:S00]  /*09f0*/  BRA `(.L_x_4) ;  /* 0xfffffffc00fc7947 */ /* 0x000fc0000383ffff */
[----:B------:R-:W-:-:S00]  /*0a00*/  NOP ;  /* 0x0000000000007918 */ /* 0x000fc00000000000 */
[----:B------:R-:W-:-:S00]  /*0a10*/  NOP ;  /* 0x0000000000007918 */ /* 0x000fc00000000000 */
[----:B------:R-:W-:-:S00]  /*0a20*/  NOP ;  /* 0x0000000000007918 */ /* 0x000fc00000000000 */
[----:B------:R-:W-:-:S00]  /*0a30*/  NOP ;  /* 0x0000000000007918 */ /* 0x000fc00000000000 */
[----:B------:R-:W-:-:S00]  /*0a40*/  NOP ;  /* 0x0000000000007918 */ /* 0x000fc00000000000 */
[----:B------:R-:W-:-:S00]  /*0a50*/  NOP ;  /* 0x0000000000007918 */ /* 0x000fc00000000000 */
[----:B------:R-:W-:-:S00]  /*0a60*/  NOP ;  /* 0x0000000000007918 */ /* 0x000fc00000000000 */
[----:B------:R-:W-:-:S00]  /*0a70*/  NOP ;  /* 0x0000000000007918 */ /* 0x000fc00000000000 */
.L_x_5:


//--------------------- .nv.shared.reserved.0     --------------------------
	.section	.nv.shared.reserved.0,"aw",@nobits
	.weak		__nv_reservedSMEM_offset_0_alias
	.size		__nv_reservedSMEM_offset_0_alias, 0, 64
	.other		__nv_reservedSMEM_offset_0_alias,@"STO_CUDA_RESERVED_SHARED STV_DEFAULT"
__nv_reservedSMEM_offset_0_alias:
	.zero		0
	.zero		64


//--------------------- .nv.constant0._Z14GPU_eragiketakPfS_S_S_iii --------------------------
	.section	.nv.constant0._Z14GPU_eragiketakPfS_S_S_iii,"a",@progbits
	.sectionflags	@""
	.align	4
.nv.constant0._Z14GPU_eragiketakPfS_S_S_iii:
	.zero		940


//--------------------- SYMBOLS --------------------------

	.type		.nv.reservedSmem.offset0,@object
	.size		.nv.reservedSmem.offset0,0x4
